//
// Generated by NVIDIA NVVM Compiler
//
// Compiler Build ID: CL-36424714
// Cuda compilation tools, release 13.0, V13.0.88
// Based on NVVM 20.0.0
//

.version 9.0
.target sm_100
.address_size 64

	// .globl	_Z16relaxEdgesKernelPKiS0_S0_PxPbi

.visible .entry _Z16relaxEdgesKernelPKiS0_S0_PxPbi(
	.param .u64 .ptr .align 1 _Z16relaxEdgesKernelPKiS0_S0_PxPbi_param_0,
	.param .u64 .ptr .align 1 _Z16relaxEdgesKernelPKiS0_S0_PxPbi_param_1,
	.param .u64 .ptr .align 1 _Z16relaxEdgesKernelPKiS0_S0_PxPbi_param_2,
	.param .u64 .ptr .align 1 _Z16relaxEdgesKernelPKiS0_S0_PxPbi_param_3,
	.param .u64 .ptr .align 1 _Z16relaxEdgesKernelPKiS0_S0_PxPbi_param_4,
	.param .u32 _Z16relaxEdgesKernelPKiS0_S0_PxPbi_param_5
)
{
	.reg .pred 	%p<5>;
	.reg .b16 	%rs<2>;
	.reg .b32 	%r<12>;
	.reg .b64 	%rd<27>;

	ld.param.u64 	%rd9, [_Z16relaxEdgesKernelPKiS0_S0_PxPbi_param_0];
	ld.param.u64 	%rd10, [_Z16relaxEdgesKernelPKiS0_S0_PxPbi_param_1];
	ld.param.u64 	%rd11, [_Z16relaxEdgesKernelPKiS0_S0_PxPbi_param_2];
	ld.param.u64 	%rd13, [_Z16relaxEdgesKernelPKiS0_S0_PxPbi_param_3];
	ld.param.u64 	%rd12, [_Z16relaxEdgesKernelPKiS0_S0_PxPbi_param_4];
	ld.param.u32 	%r3, [_Z16relaxEdgesKernelPKiS0_S0_PxPbi_param_5];
	cvta.to.global.u64 	%rd1, %rd13;
	mov.u32 	%r4, %ctaid.x;
	mov.u32 	%r5, %ntid.x;
	mov.u32 	%r6, %tid.x;
	mad.lo.s32 	%r1, %r4, %r5, %r6;
	setp.ge.s32 	%p1, %r1, %r3;
	@%p1 bra 	$L__BB0_6;
	cvta.to.global.u64 	%rd14, %rd9;
	cvta.to.global.u64 	%rd15, %rd10;
	cvta.to.global.u64 	%rd16, %rd11;
	mul.wide.s32 	%rd17, %r1, 4;
	add.s64 	%rd18, %rd14, %rd17;
	ld.global.u32 	%r7, [%rd18];
	cvt.u64.u32 	%rd2, %r7;
	add.s64 	%rd3, %rd15, %rd17;
	add.s64 	%rd4, %rd16, %rd17;
	mul.wide.s32 	%rd19, %r7, 8;
	add.s64 	%rd20, %rd1, %rd19;
	ld.global.u64 	%rd21, [%rd20];
	shr.u64 	%rd5, %rd21, 32;
	setp.eq.s64 	%p2, %rd5, 2147483647;
	@%p2 bra 	$L__BB0_6;
	cvt.u32.u64 	%r8, %rd5;
	ld.global.u32 	%r9, [%rd3];
	ld.global.u32 	%r10, [%rd4];
	add.s32 	%r2, %r10, %r8;
	mul.wide.s32 	%rd22, %r9, 8;
	add.s64 	%rd6, %rd1, %rd22;
	cvt.u64.u32 	%rd23, %r2;
	shl.b64 	%rd24, %rd23, 32;
	or.b64  	%rd7, %rd24, %rd2;
$L__BB0_3:
	ld.global.u64 	%rd8, [%rd6];
	{ .reg .b32 tmp; mov.b64 {tmp, %r11}, %rd8; }
	setp.ge.s32 	%p3, %r2, %r11;
	@%p3 bra 	$L__BB0_6;
	atom.relaxed.global.cas.b64 	%rd25, [%rd6], %rd8, %rd7;
	setp.ne.s64 	%p4, %rd25, %rd8;
	@%p4 bra 	$L__BB0_3;
	cvta.to.global.u64 	%rd26, %rd12;
	mov.b16 	%rs1, 1;
	st.global.u8 	[%rd26], %rs1;
$L__BB0_6:
	ret;

}


// ===== COMPILED SASS (sm_100) =====

	.target	sm_100

	.elftype	@"ET_EXEC"


//--------------------- .note.nv.tkinfo           --------------------------
	.section	.note.nv.tkinfo,"",@"SHT_NOTE"
	.sectionflags	@"SHF_NOTE_NV_TKINFO"
	.tkinfo
        /*0018*/ 	.word	0x00000002
        /*0030*/ 	.string	""
        /*0030*/ 	.string	"ptxas"
        /*0030*/ 	.string	"Cuda compilation tools, release 13.0, V13.0.88"
        /*0030*/ 	.string	"Build cuda_13.0.r13.0/compiler.36424714_0"
        /*0030*/ 	.string	"-arch sm_100 -m 64 "



//--------------------- .note.nv.cuinfo           --------------------------
	.section	.note.nv.cuinfo,"",@"SHT_NOTE"
	.sectionflags	@"SHF_NOTE_NV_CUINFO"
        /*0018*/ 	.short	0x0002
        /*001a*/ 	.short	0x0064
        /*001c*/ 	.short	0x0082
	.zero		2


//--------------------- .nv.info                  --------------------------
	.section	.nv.info,"",@"SHT_CUDA_INFO"
	.align	4


	//----- nvinfo : EIATTR_REGCOUNT
	.align		4
        /*0000*/ 	.byte	0x04, 0x2f
        /*0002*/ 	.short	(.L_1 - .L_0)
	.align		4
.L_0:
        /*0004*/ 	.word	index@(_Z16relaxEdgesKernelPKiS0_S0_PxPbi)
        /*0008*/ 	.word	0x00000012


	//----- nvinfo : EIATTR_FRAME_SIZE
	.align		4
.L_1:
        /*000c*/ 	.byte	0x04, 0x11
        /*000e*/ 	.short	(.L_3 - .L_2)
	.align		4
.L_2:
        /*0010*/ 	.word	index@(_Z16relaxEdgesKernelPKiS0_S0_PxPbi)
        /*0014*/ 	.word	0x00000000


	//----- nvinfo : EIATTR_MIN_STACK_SIZE
	.align		4
.L_3:
        /*0018*/ 	.byte	0x04, 0x12
        /*001a*/ 	.short	(.L_5 - .L_4)
	.align		4
.L_4:
        /*001c*/ 	.word	index@(_Z16relaxEdgesKernelPKiS0_S0_PxPbi)
        /*0020*/ 	.word	0x00000000
.L_5:


//--------------------- .nv.compat                --------------------------
	.section	.nv.compat,"",@"SHT_CUDA_COMPAT_INFO"
	.align	4
        /*0000*/ 	.byte	0x02, 0x09, 0x00, 0x00, 0x02, 0x02, 0x01, 0x00, 0x02, 0x05, 0x05, 0x00, 0x03, 0x07, 0x01, 0x01
        /*0010*/ 	.byte	0x02, 0x03, 0x00, 0x00, 0x02, 0x06, 0x01, 0x00, 0x04, 0x0b, 0x08, 0x00, 0x09, 0x00, 0x00, 0x00
        /*0020*/ 	.byte	0x00, 0x00, 0x00, 0x00


//--------------------- .nv.info._Z16relaxEdgesKernelPKiS0_S0_PxPbi --------------------------
	.section	.nv.info._Z16relaxEdgesKernelPKiS0_S0_PxPbi,"",@"SHT_CUDA_INFO"
	.sectionflags	@""
	.align	4


	//----- nvinfo : EIATTR_CUDA_API_VERSION
	.align		4
        /*0000*/ 	.byte	0x04, 0x37
        /*0002*/ 	.short	(.L_7 - .L_6)
.L_6:
        /*0004*/ 	.word	0x00000082


	//----- nvinfo : EIATTR_KPARAM_INFO
	.align		4
.L_7:
        /*0008*/ 	.byte	0x04, 0x17
        /*000a*/ 	.short	(.L_9 - .L_8)
.L_8:
        /*000c*/ 	.word	0x00000000
        /*0010*/ 	.short	0x0005
        /*0012*/ 	.short	0x0028
        /*0014*/ 	.byte	0x00, 0xf0, 0x11, 0x00


	//----- nvinfo : EIATTR_KPARAM_INFO
	.align		4
.L_9:
        /*0018*/ 	.byte	0x04, 0x17
        /*001a*/ 	.short	(.L_11 - .L_10)
.L_10:
        /*001c*/ 	.word	0x00000000
        /*0020*/ 	.short	0x0004
        /*0022*/ 	.short	0x0020
        /*0024*/ 	.byte	0x00, 0xf5, 0x21, 0x00


	//----- nvinfo : EIATTR_KPARAM_INFO
	.align		4
.L_11:
        /*0028*/ 	.byte	0x04, 0x17
        /*002a*/ 	.short	(.L_13 - .L_12)
.L_12:
        /*002c*/ 	.word	0x00000000
        /*0030*/ 	.short	0x0003
        /*0032*/ 	.short	0x0018
        /*0034*/ 	.byte	0x00, 0xf5, 0x21, 0x00


	//----- nvinfo : EIATTR_KPARAM_INFO
	.align		4
.L_13:
        /*0038*/ 	.byte	0x04, 0x17
        /*003a*/ 	.short	(.L_15 - .L_14)
.L_14:
        /*003c*/ 	.word	0x00000000
        /*0040*/ 	.short	0x0002
        /*0042*/ 	.short	0x0010
        /*0044*/ 	.byte	0x00, 0xf5, 0x21, 0x00


	//----- nvinfo : EIATTR_KPARAM_INFO
	.align		4
.L_15:
        /*0048*/ 	.byte	0x04, 0x17
        /*004a*/ 	.short	(.L_17 - .L_16)
.L_16:
        /*004c*/ 	.word	0x00000000
        /*0050*/ 	.short	0x0001
        /*0052*/ 	.short	0x0008
        /*0054*/ 	.byte	0x00, 0xf5, 0x21, 0x00


	//----- nvinfo : EIATTR_KPARAM_INFO
	.align		4
.L_17:
        /*0058*/ 	.byte	0x04, 0x17
        /*005a*/ 	.short	(.L_19 - .L_18)
.L_18:
        /*005c*/ 	.word	0x00000000
        /*0060*/ 	.short	0x0000
        /*0062*/ 	.short	0x0000
        /*0064*/ 	.byte	0x00, 0xf5, 0x21, 0x00


	//----- nvinfo : EIATTR_SPARSE_MMA_MASK
	.align		4
.L_19:
        /*0068*/ 	.byte	0x03, 0x50
        /*006a*/ 	.short	0x0000


	//----- nvinfo : EIATTR_MAXREG_COUNT
	.align		4
        /*006c*/ 	.byte	0x03, 0x1b
        /*006e*/ 	.short	0x00ff


	//----- nvinfo : EIATTR_MERCURY_ISA_VERSION
	.align		4
        /*0070*/ 	.byte	0x03, 0x5f
        /*0072*/ 	.short	0x0101


	//----- nvinfo : EIATTR_VRC_CTA_INIT_COUNT
	.align		4
        /*0074*/ 	.byte	0x02, 0x4a
	.zero		1
	.zero		1


	//----- nvinfo : EIATTR_EXIT_INSTR_OFFSETS
	.align		4
        /*0078*/ 	.byte	0x04, 0x1c
        /*007a*/ 	.short	(.L_21 - .L_20)


	//   ....[0]....
.L_20:
        /*007c*/ 	.word	0x00000070


	//   ....[1]....
        /*0080*/ 	.word	0x00000150


	//   ....[2]....
        /*0084*/ 	.word	0x000001e0


	//   ....[3]....
        /*0088*/ 	.word	0x00000290


	//----- nvinfo : EIATTR_CRS_STACK_SIZE
	.align		4
.L_21:
        /*008c*/ 	.byte	0x04, 0x1e
        /*008e*/ 	.short	(.L_23 - .L_22)
.L_22:
        /*0090*/ 	.word	0x00000000


	//----- nvinfo : EIATTR_CBANK_PARAM_SIZE
	.align		4
.L_23:
        /*0094*/ 	.byte	0x03, 0x19
        /*0096*/ 	.short	0x002c


	//----- nvinfo : EIATTR_PARAM_CBANK
	.align		4
        /*0098*/ 	.byte	0x04, 0x0a
        /*009a*/ 	.short	(.L_25 - .L_24)
	.align		4
.L_24:
        /*009c*/ 	.word	index@(.nv.constant0._Z16relaxEdgesKernelPKiS0_S0_PxPbi)
        /*00a0*/ 	.short	0x0380
        /*00a2*/ 	.short	0x002c


	//----- nvinfo : EIATTR_SW_WAR
	.align		4
.L_25:
        /*00a4*/ 	.byte	0x04, 0x36
        /*00a6*/ 	.short	(.L_27 - .L_26)
.L_26:
        /*00a8*/ 	.word	0x00000008
.L_27:


//--------------------- .nv.callgraph             --------------------------
	.section	.nv.callgraph,"",@"SHT_CUDA_CALLGRAPH"
	.align	4
	.sectionentsize	8
	.align		4
        /*0000*/ 	.word	0x00000000
	.align		4
        /*0004*/ 	.word	0xffffffff
	.align		4
        /*0008*/ 	.word	0x00000000
	.align		4
        /*000c*/ 	.word	0xfffffffe
	.align		4
        /*0010*/ 	.word	0x00000000
	.align		4
        /*0014*/ 	.word	0xfffffffd
	.align		4
        /*0018*/ 	.word	0x00000000
	.align		4
        /*001c*/ 	.word	0xfffffffc


//--------------------- .text._Z16relaxEdgesKernelPKiS0_S0_PxPbi --------------------------
	.section	.text._Z16relaxEdgesKernelPKiS0_S0_PxPbi,"ax",@progbits
	.align	128
        .global         _Z16relaxEdgesKernelPKiS0_S0_PxPbi
        .type           _Z16relaxEdgesKernelPKiS0_S0_PxPbi,@function
        .size           _Z16relaxEdgesKernelPKiS0_S0_PxPbi,(.L_x_3 - _Z16relaxEdgesKernelPKiS0_S0_PxPbi)
        .other          _Z16relaxEdgesKernelPKiS0_S0_PxPbi,@"STO_CUDA_ENTRY STV_DEFAULT"
_Z16relaxEdgesKernelPKiS0_S0_PxPbi:
.text._Z16relaxEdgesKernelPKiS0_S0_PxPbi:
[----:B------:R-:W-:Y:S01]  /*0000*/  LDC R1, c[0x0][0x37c] ;  /* 0x0000df00ff017b82 */ /* 0x000fe20000000800 */
[----:B------:R-:W0:Y:S07]  /*0010*/  S2R R0, SR_TID.X ;  /* 0x0000000000007919 */ /* 0x000e2e0000002100 */
[----:B------:R-:W0:Y:S01]  /*0020*/  S2UR UR4, SR_CTAID.X ;  /* 0x00000000000479c3 */ /* 0x000e220000002500 */
[----:B------:R-:W1:Y:S07]  /*0030*/  LDCU UR5, c[0x0][0x3a8] ;  /* 0x00007500ff0577ac */ /* 0x000e6e0008000800 */
[----:B------:R-:W0:Y:S02]  /*0040*/  LDC R13, c[0x0][0x360] ;  /* 0x0000d800ff0d7b82 */ /* 0x000e240000000800 */
[----:B0-----:R-:W-:-:S05]  /*0050*/  IMAD R13, R13, UR4, R0 ;  /* 0x000000040d0d7c24 */ /* 0x001fca000f8e0200 */
[----:B-1----:R-:W-:-:S13]  /*0060*/  ISETP.GE.AND P0, PT, R13, UR5, PT ;  /* 0x000000050d007c0c */ /* 0x002fda000bf06270 */
[----:B------:R-:W-:Y:S05]  /*0070*/  @P0 EXIT ;  /* 0x000000000000094d */ /* 0x000fea0003800000 */
[----:B------:R-:W0:Y:S01]  /*0080*/  LDC.64 R2, c[0x0][0x380] ;  /* 0x0000e000ff027b82 */ /* 0x000e220000000a00 */
[----:B------:R-:W1:Y:S07]  /*0090*/  LDCU.64 UR4, c[0x0][0x358] ;  /* 0x00006b00ff0477ac */ /* 0x000e6e0008000a00 */
[----:B------:R-:W2:Y:S08]  /*00a0*/  LDC.64 R10, c[0x0][0x398] ;  /* 0x0000e600ff0a7b82 */ /* 0x000eb00000000a00 */
[----:B------:R-:W3:Y:S01]  /*00b0*/  LDC.64 R4, c[0x0][0x388] ;  /* 0x0000e200ff047b82 */ /* 0x000ee20000000a00 */
[----:B0-----:R-:W-:-:S07]  /*00c0*/  IMAD.WIDE R2, R13, 0x4, R2 ;  /* 0x000000040d027825 */ /* 0x001fce00078e0202 */
[----:B------:R-:W0:Y:S01]  /*00d0*/  LDC.64 R6, c[0x0][0x390] ;  /* 0x0000e400ff067b82 */ /* 0x000e220000000a00 */
[----:B-1----:R-:W2:Y:S02]  /*00e0*/  LDG.E R15, desc[UR4][R2.64] ;  /* 0x00000004020f7981 */ /* 0x002ea4000c1e1900 */
[----:B--2---:R-:W-:-:S06]  /*00f0*/  IMAD.WIDE R8, R15, 0x8, R10 ;  /* 0x000000080f087825 */ /* 0x004fcc00078e020a */
[----:B------:R-:W2:Y:S01]  /*0100*/  LDG.E R8, desc[UR4][R8.64+0x4] ;  /* 0x0000040408087981 */ /* 0x000ea2000c1e1900 */
[----:B---3--:R-:W-:-:S04]  /*0110*/  IMAD.WIDE R4, R13, 0x4, R4 ;  /* 0x000000040d047825 */ /* 0x008fc800078e0204 */
[----:B0-----:R-:W-:Y:S01]  /*0120*/  IMAD.WIDE R6, R13, 0x4, R6 ;  /* 0x000000040d067825 */ /* 0x001fe200078e0206 */
[----:B--2---:R-:W-:-:S04]  /*0130*/  ISETP.NE.U32.AND P0, PT, R8, 0x7fffffff, PT ;  /* 0x7fffffff0800780c */ /* 0x004fc80003f05070 */
[----:B------:R-:W-:-:S13]  /*0140*/  ISETP.NE.AND.EX P0, PT, RZ, RZ, PT, P0 ;  /* 0x000000ffff00720c */ /* 0x000fda0003f05300 */
[----:B------:R-:W-:Y:S05]  /*0150*/  @!P0 EXIT ;  /* 0x000000000000894d */ /* 0x000fea0003800000 */
[----:B------:R-:W2:Y:S04]  /*0160*/  LDG.E R3, desc[UR4][R4.64] ;  /* 0x0000000404037981 */ /* 0x000ea8000c1e1900 */
[----:B------:R-:W3:Y:S01]  /*0170*/  LDG.E R7, desc[UR4][R6.64] ;  /* 0x0000000406077981 */ /* 0x000ee2000c1e1900 */
[----:B------:R-:W-:Y:S01]  /*0180*/  BSSY B0, `(.L_x_0) ;  /* 0x000000d000007945 */ /* 0x000fe20003800000 */
[----:B--2---:R-:W-:-:S04]  /*0190*/  IMAD.WIDE R2, R3, 0x8, R10 ;  /* 0x0000000803027825 */ /* 0x004fc800078e020a */
[----:B---3--:R-:W-:-:S07]  /*01a0*/  IMAD.IADD R8, R8, 0x1, R7 ;  /* 0x0000000108087824 */ /* 0x008fce00078e0207 */
.L_x_1:
[----:B------:R-:W2:Y:S01]  /*01b0*/  LDG.E.64 R4, desc[UR4][R2.64] ;  /* 0x0000000402047981 */ /* 0x000ea2000c1e1b00 */
[----:B------:R-:W-:Y:S05]  /*01c0*/  YIELD ;  /* 0x0000000000007946 */ /* 0x000fea0003800000 */
[----:B--2---:R-:W-:-:S13]  /*01d0*/  ISETP.GE.AND P0, PT, R8, R5, PT ;  /* 0x000000050800720c */ /* 0x004fda0003f06270 */
[----:B------:R-:W-:Y:S05]  /*01e0*/  @P0 EXIT ;  /* 0x000000000000094d */ /* 0x000fea0003800000 */
[----:B------:R-:W-:Y:S01]  /*01f0*/  IMAD.MOV.U32 R6, RZ, RZ, R15 ;  /* 0x000000ffff067224 */ /* 0x000fe200078e000f */
[----:B------:R-:W-:-:S06]  /*0200*/  MOV R7, R8 ;  /* 0x0000000800077202 */ /* 0x000fcc0000000f00 */
[----:B------:R-:W2:Y:S02]  /*0210*/  ATOMG.E.CAS.64.STRONG.GPU PT, R6, [R2], R4, R6 ;  /* 0x00000004020673a9 */ /* 0x000ea400001ee506 */
[----:B--2---:R-:W-:-:S04]  /*0220*/  ISETP.NE.U32.AND P0, PT, R6, R4, PT ;  /* 0x000000040600720c */ /* 0x004fc80003f05070 */
[----:B------:R-:W-:-:S13]  /*0230*/  ISETP.NE.AND.EX P0, PT, R7, R5, PT, P0 ;  /* 0x000000050700720c */ /* 0x000fda0003f05300 */
[----:B------:R-:W-:Y:S05]  /*0240*/  @P0 BRA `(.L_x_1) ;  /* 0xfffffffc00d80947 */ /* 0x000fea000383ffff */
[----:B------:R-:W-:Y:S05]  /*0250*/  BSYNC B0 ;  /* 0x0000000000007941 */ /* 0x000fea0003800000 */
.L_x_0:
[----:B------:R-:W0:Y:S01]  /*0260*/  LDC.64 R2, c[0x0][0x3a0] ;  /* 0x0000e800ff027b82 */ /* 0x000e220000000a00 */
[----:B------:R-:W-:-:S05]  /*0270*/  HFMA2 R0, -RZ, RZ, 0, 5.9604644775390625e-08 ;  /* 0x00000001ff007431 */ /* 0x000fca00000001ff */
[----:B0-----:R-:W-:Y:S01]  /*0280*/  STG.E.U8 desc[UR4][R2.64], R0 ;  /* 0x0000000002007986 */ /* 0x001fe2000c101104 */
[----:B------:R-:W-:Y:S05]  /*0290*/  EXIT ;  /* 0x000000000000794d */ /* 0x000fea0003800000 */
.L_x_2:
[----:B------:R-:W-:-:S00]  /*02a0*/  BRA `(.L_x_2) ;  /* 0xfffffffc00fc7947 */ /* 0x000fc0000383ffff */
[----:B------:R-:W-:-:S00]  /*02b0*/  NOP ;  /* 0x0000000000007918 */ /* 0x000fc00000000000 */
        /* <DEDUP_REMOVED lines=12> */
.L_x_3:


//--------------------- .nv.shared.reserved.0     --------------------------
	.section	.nv.shared.reserved.0,"aw",@nobits
	.weak		__nv_reservedSMEM_offset_0_alias
	.size		__nv_reservedSMEM_offset_0_alias, 0, 64
	.other		__nv_reservedSMEM_offset_0_alias,@"STO_CUDA_RESERVED_SHARED STV_DEFAULT"
__nv_reservedSMEM_offset_0_alias:
	.zero		0
	.zero		64


//--------------------- .nv.constant0._Z16relaxEdgesKernelPKiS0_S0_PxPbi --------------------------
	.section	.nv.constant0._Z16relaxEdgesKernelPKiS0_S0_PxPbi,"a",@progbits
	.sectionflags	@""
	.align	4
.nv.constant0._Z16relaxEdgesKernelPKiS0_S0_PxPbi:
	.zero		940


//--------------------- SYMBOLS --------------------------

	.type		.nv.reservedSmem.offset0,@object
	.size		.nv.reservedSmem.offset0,0x4
